	.headerflags	@"EF_CUDA_TEXMODE_UNIFIED EF_CUDA_64BIT_ADDRESS EF_CUDA_ACCELERATORS EF_CUDA_SM90 EF_CUDA_VIRTUAL_SM(EF_CUDA_SM90)"
	.elftype	@"ET_EXEC"


//--------------------- .nv.info                  --------------------------
	.section	.nv.info,"",@"SHT_CUDA_INFO"
	.align	4


	//----- nvinfo : EIATTR_REGCOUNT
	.align		4
        /*0000*/ 	.byte	0x04, 0x2f
        /*0002*/ 	.short	(.L_3 - .L_2)
	.align		4
.L_2:
        /*0004*/ 	.word	index@(triton_poi_fused__native_batch_norm_legit_no_training_hardtanh_15)
        /*0008*/ 	.word	0x00000026


	//----- nvinfo : EIATTR_MIN_STACK_SIZE
	.align		4
.L_3:
        /*000c*/ 	.byte	0x04, 0x12
        /*000e*/ 	.short	(.L_5 - .L_4)
	.align		4
.L_4:
        /*0010*/ 	.word	index@(triton_poi_fused__native_batch_norm_legit_no_training_hardtanh_15)
        /*0014*/ 	.word	0x00000000


	//----- nvinfo : EIATTR_FRAME_SIZE
	.align		4
.L_5:
        /*0018*/ 	.byte	0x04, 0x11
        /*001a*/ 	.short	(.L_7 - .L_6)
	.align		4
.L_6:
        /*001c*/ 	.word	index@(triton_poi_fused__native_batch_norm_legit_no_training_hardtanh_15)
        /*0020*/ 	.word	0x00000000


	//----- nvinfo : EIATTR_MIN_STACK_SIZE
	.align		4
.L_7:
        /*0024*/ 	.byte	0x04, 0x12
        /*0026*/ 	.short	(.L_9 - .L_8)
	.align		4
.L_8:
        /*0028*/ 	.word	index@(triton_poi_fused__native_batch_norm_legit_no_training_hardtanh_15)
        /*002c*/ 	.word	0x00000000
.L_9:


//--------------------- .nv.info.triton_poi_fused__native_batch_norm_legit_no_training_hardtanh_15 --------------------------
	.section	.nv.info.triton_poi_fused__native_batch_norm_legit_no_training_hardtanh_15,"",@"SHT_CUDA_INFO"
	.sectionflags	@""
	.align	4


	//----- nvinfo : EIATTR_CUDA_API_VERSION
	.align		4
        /*0000*/ 	.byte	0x04, 0x37
        /*0002*/ 	.short	(.L_11 - .L_10)
.L_10:
        /*0004*/ 	.word	0x0000007c


	//----- nvinfo : EIATTR_KPARAM_INFO
	.align		4
.L_11:
        /*0008*/ 	.byte	0x04, 0x17
        /*000a*/ 	.short	(.L_13 - .L_12)
.L_12:
        /*000c*/ 	.word	0x00000000
        /*0010*/ 	.short	0x0006
        /*0012*/ 	.short	0x0030
        /*0014*/ 	.byte	0x00, 0xf0, 0x11, 0x00


	//----- nvinfo : EIATTR_KPARAM_INFO
	.align		4
.L_13:
        /*0018*/ 	.byte	0x04, 0x17
        /*001a*/ 	.short	(.L_15 - .L_14)
.L_14:
        /*001c*/ 	.word	0x00000000
        /*0020*/ 	.short	0x0005
        /*0022*/ 	.short	0x0028
        /*0024*/ 	.byte	0x00, 0xf4, 0x21, 0x00


	//----- nvinfo : EIATTR_KPARAM_INFO
	.align		4
.L_15:
        /*0028*/ 	.byte	0x04, 0x17
        /*002a*/ 	.short	(.L_17 - .L_16)
.L_16:
        /*002c*/ 	.word	0x00000000
        /*0030*/ 	.short	0x0004
        /*0032*/ 	.short	0x0020
        /*0034*/ 	.byte	0x00, 0xf4, 0x21, 0x00


	//----- nvinfo : EIATTR_KPARAM_INFO
	.align		4
.L_17:
        /*0038*/ 	.byte	0x04, 0x17
        /*003a*/ 	.short	(.L_19 - .L_18)
.L_18:
        /*003c*/ 	.word	0x00000000
        /*0040*/ 	.short	0x0003
        /*0042*/ 	.short	0x0018
        /*0044*/ 	.byte	0x00, 0xf4, 0x21, 0x00


	//----- nvinfo : EIATTR_KPARAM_INFO
	.align		4
.L_19:
        /*0048*/ 	.byte	0x04, 0x17
        /*004a*/ 	.short	(.L_21 - .L_20)
.L_20:
        /*004c*/ 	.word	0x00000000
        /*0050*/ 	.short	0x0002
        /*0052*/ 	.short	0x0010
        /*0054*/ 	.byte	0x00, 0xf4, 0x21, 0x00


	//----- nvinfo : EIATTR_KPARAM_INFO
	.align		4
.L_21:
        /*0058*/ 	.byte	0x04, 0x17
        /*005a*/ 	.short	(.L_23 - .L_22)
.L_22:
        /*005c*/ 	.word	0x00000000
        /*0060*/ 	.short	0x0001
        /*0062*/ 	.short	0x0008
        /*0064*/ 	.byte	0x00, 0xf4, 0x21, 0x00


	//----- nvinfo : EIATTR_KPARAM_INFO
	.align		4
.L_23:
        /*0068*/ 	.byte	0x04, 0x17
        /*006a*/ 	.short	(.L_25 - .L_24)
.L_24:
        /*006c*/ 	.word	0x00000000
        /*0070*/ 	.short	0x0000
        /*0072*/ 	.short	0x0000
        /*0074*/ 	.byte	0x00, 0xf4, 0x21, 0x00


	//----- nvinfo : EIATTR_SPARSE_MMA_MASK
	.align		4
.L_25:
        /*0078*/ 	.byte	0x03, 0x50
        /*007a*/ 	.short	0x0000


	//----- nvinfo : EIATTR_MAXREG_COUNT
	.align		4
        /*007c*/ 	.byte	0x03, 0x1b
        /*007e*/ 	.short	0x00ff


	//----- nvinfo : EIATTR_EXIT_INSTR_OFFSETS
	.align		4
        /*0080*/ 	.byte	0x04, 0x1c
        /*0082*/ 	.short	(.L_27 - .L_26)


	//   ....[0]....
.L_26:
        /*0084*/ 	.word	0x00000bd0


	//----- nvinfo : EIATTR_REQNTID
	.align		4
.L_27:
        /*0088*/ 	.byte	0x04, 0x10
        /*008a*/ 	.short	(.L_29 - .L_28)
.L_28:
        /*008c*/ 	.word	0x00000080
        /*0090*/ 	.word	0x00000001
        /*0094*/ 	.word	0x00000001


	//----- nvinfo : EIATTR_CBANK_PARAM_SIZE
	.align		4
.L_29:
        /*0098*/ 	.byte	0x03, 0x19
        /*009a*/ 	.short	0x0034


	//----- nvinfo : EIATTR_PARAM_CBANK
	.align		4
        /*009c*/ 	.byte	0x04, 0x0a
        /*009e*/ 	.short	(.L_31 - .L_30)
	.align		4
.L_30:
        /*00a0*/ 	.word	index@(.nv.constant0.triton_poi_fused__native_batch_norm_legit_no_training_hardtanh_15)
        /*00a4*/ 	.short	0x0210
        /*00a6*/ 	.short	0x0034


	//----- nvinfo : EIATTR_SW_WAR
	.align		4
.L_31:
        /*00a8*/ 	.byte	0x04, 0x36
        /*00aa*/ 	.short	(.L_33 - .L_32)
.L_32:
        /*00ac*/ 	.word	0x00000008
.L_33:


//--------------------- .nv.callgraph             --------------------------
	.section	.nv.callgraph,"",@"SHT_CUDA_CALLGRAPH"
	.align	4
	.sectionentsize	8
	.align		4
        /*0000*/ 	.word	0x00000000
	.align		4
        /*0004*/ 	.word	0xffffffff
	.align		4
        /*0008*/ 	.word	0x00000000
	.align		4
        /*000c*/ 	.word	0xfffffffe
	.align		4
        /*0010*/ 	.word	0x00000000
	.align		4
        /*0014*/ 	.word	0xfffffffd
	.align		4
        /*0018*/ 	.word	0x00000000
	.align		4
        /*001c*/ 	.word	0xfffffffc


//--------------------- .nv.constant4             --------------------------
	.section	.nv.constant4,"a",@progbits
	.align	8
	.align		8
.nv.constant4:
        /*0000*/ 	.dword	_$_str
	.align		8
        /*0008*/ 	.dword	_$_str_$_2


//--------------------- .text.triton_poi_fused__native_batch_norm_legit_no_training_hardtanh_15 --------------------------
	.section	.text.triton_poi_fused__native_batch_norm_legit_no_training_hardtanh_15,"ax",@progbits
	.align	128
        .global         triton_poi_fused__native_batch_norm_legit_no_training_hardtanh_15
        .type           triton_poi_fused__native_batch_norm_legit_no_training_hardtanh_15,@function
        .size           triton_poi_fused__native_batch_norm_legit_no_training_hardtanh_15,(.L_x_1 - triton_poi_fused__native_batch_norm_legit_no_training_hardtanh_15)
        .other          triton_poi_fused__native_batch_norm_legit_no_training_hardtanh_15,@"STO_CUDA_ENTRY STV_DEFAULT"
triton_poi_fused__native_batch_norm_legit_no_training_hardtanh_15:
.text.triton_poi_fused__native_batch_norm_legit_no_training_hardtanh_15:
[----:B------:R-:W-:Y:S01]  /*0000*/  LDC R1, c[0x0][0x28] ;  /* 0x00000a00ff017b82 */ /* 0x000fe20000000800 */
[----:B------:R-:W1:Y:S07]  /*0010*/  S2R R0, SR_TID.X ;  /* 0x0000000000007919 */ /* 0x000e6e0000002100 */
[----:B------:R-:W2:Y:S01]  /*0020*/  LDC.64 R16, c[0x0][0x220] ;  /* 0x00008800ff107b82 */ /* 0x000ea20000000a00 */
[----:B------:R-:W-:Y:S01]  /*0030*/  ULDC.64 UR4, c[0x0][0x208] ;  /* 0x0000820000047ab9 */ /* 0x000fe20000000a00 */
[----:B------:R-:W3:Y:S06]  /*0040*/  S2R R3, SR_CTAID.X ;  /* 0x0000000000037919 */ /* 0x000eec0000002500 */
[----:B------:R-:W4:Y:S08]  /*0050*/  LDC.64 R20, c[0x0][0x218] ;  /* 0x00008600ff147b82 */ /* 0x000f300000000a00 */
[----:B------:R-:W5:Y:S08]  /*0060*/  LDC.64 R22, c[0x0][0x210] ;  /* 0x00008400ff167b82 */ /* 0x000f700000000a00 */
[----:B------:R-:W5:Y:S01]  /*0070*/  LDC.64 R32, c[0x0][0x230] ;  /* 0x00008c00ff207b82 */ /* 0x000f620000000a00 */
[----:B-1----:R-:W-:-:S04]  /*0080*/  SHF.L.U32 R0, R0, 0x2, RZ ;  /* 0x0000000200007819 */ /* 0x002fc800000006ff */
[----:B------:R-:W-:-:S04]  /*0090*/  LOP3.LUT R0, R0, 0x1fc, RZ, 0xc0, !PT ;  /* 0x000001fc00007812 */ /* 0x000fc800078ec0ff */
[----:B---3--:R-:W-:-:S05]  /*00a0*/  LEA R2, R3, R0, 0xa ;  /* 0x0000000003027211 */ /* 0x008fca00078e50ff */
[----:B------:R-:W-:-:S05]  /*00b0*/  IMAD.HI R0, R2, 0x2aaaaaab, RZ ;  /* 0x2aaaaaab02007827 */ /* 0x000fca00078e02ff */
[----:B------:R-:W-:-:S04]  /*00c0*/  SHF.R.U32.HI R3, RZ, 0x1f, R0 ;  /* 0x0000001fff037819 */ /* 0x000fc80000011600 */
[----:B------:R-:W-:-:S05]  /*00d0*/  LEA.HI R3, R0, R3, RZ, 0x1a ;  /* 0x0000000300037211 */ /* 0x000fca00078fd0ff */
[----:B------:R-:W-:-:S04]  /*00e0*/  IMAD R19, R3, -0x180, R2 ;  /* 0xfffffe8003137824 */ /* 0x000fc800078e0202 */
[----:B--2---:R-:W-:-:S06]  /*00f0*/  IMAD.WIDE R12, R19, 0x4, R16 ;  /* 0x00000004130c7825 */ /* 0x004fcc00078e0210 */
[----:B------:R-:W2:Y:S01]  /*0100*/  LDG.E.EL.128 R12, desc[UR4][R12.64] ;  /* 0x000000040c0c7981 */ /* 0x000ea2000c2e1d00 */
[----:B------:R-:W-:Y:S01]  /*0110*/  IADD3 R3, R2, 0x200, RZ ;  /* 0x0000020002037810 */ /* 0x000fe20007ffe0ff */
[----:B----4-:R-:W-:-:S04]  /*0120*/  IMAD.WIDE R8, R19, 0x4, R20 ;  /* 0x0000000413087825 */ /* 0x010fc800078e0214 */
[----:B------:R-:W-:Y:S02]  /*0130*/  IMAD.HI R0, R3, 0x2aaaaaab, RZ ;  /* 0x2aaaaaab03007827 */ /* 0x000fe400078e02ff */
[----:B------:R-:W3:Y:S02]  /*0140*/  LDG.E.EL.128 R8, desc[UR4][R8.64] ;  /* 0x0000000408087981 */ /* 0x000ee4000c2e1d00 */
[----:B-----5:R-:W-:Y:S01]  /*0150*/  IMAD.WIDE R22, R2, 0x4, R22 ;  /* 0x0000000402167825 */ /* 0x020fe200078e0216 */
[----:B------:R-:W-:-:S04]  /*0160*/  SHF.R.U32.HI R25, RZ, 0x1f, R0 ;  /* 0x0000001fff197819 */ /* 0x000fc80000011600 */
[----:B------:R-:W3:Y:S01]  /*0170*/  LDG.E.128 R4, desc[UR4][R22.64] ;  /* 0x0000000416047981 */ /* 0x000ee2000c1e1d00 */
[----:B------:R-:W-:-:S03]  /*0180*/  LEA.HI R0, R0, R25, RZ, 0x1a ;  /* 0x0000001900007211 */ /* 0x000fc600078fd0ff */
[----:B------:R1:W4:Y:S02]  /*0190*/  LDG.E.128 R28, desc[UR4][R22.64+0x800] ;  /* 0x00080004161c7981 */ /* 0x000324000c1e1d00 */
[----:B------:R-:W-:-:S04]  /*01a0*/  IMAD R3, R0, -0x180, R3 ;  /* 0xfffffe8000037824 */ /* 0x000fc800078e0203 */
[----:B------:R-:W-:Y:S01]  /*01b0*/  IMAD.WIDE R24, R3, 0x4, R20 ;  /* 0x0000000403187825 */ /* 0x000fe200078e0214 */
[----:B-1----:R-:W1:Y:S05]  /*01c0*/  LDC.64 R22, c[0x0][0x228] ;  /* 0x00008a00ff167b82 */ /* 0x002e6a0000000a00 */
[----:B------:R-:W4:Y:S01]  /*01d0*/  LDG.E.EL.128 R24, desc[UR4][R24.64] ;  /* 0x0000000418187981 */ /* 0x000f22000c2e1d00 */
[----:B------:R-:W-:Y:S01]  /*01e0*/  HFMA2.MMA R0, -RZ, RZ, 1.625, 0 ;  /* 0x3e800000ff007435 */ /* 0x000fe200000001ff */
[----:B-1----:R-:W-:-:S04]  /*01f0*/  IMAD.WIDE R34, R19, 0x4, R22 ;  /* 0x0000000413227825 */ /* 0x002fc800078e0216 */
[----:B--2---:R-:W-:Y:S01]  /*0200*/  FADD R18, R12, 9.9999997473787516356e-06 ;  /* 0x3727c5ac0c127421 */ /* 0x004fe20000000000 */
[----:B------:R-:W-:-:S05]  /*0210*/  FADD R20, R13, 9.9999997473787516356e-06 ;  /* 0x3727c5ac0d147421 */ /* 0x000fca0000000000 */
[----:B------:R-:W1:Y:S01]  /*0220*/  MUFU.SQRT R18, R18 ;  /* 0x0000001200127308 */ /* 0x000e620000002000 */
[----:B------:R-:W-:-:S07]  /*0230*/  FADD R14, R14, 9.9999997473787516356e-06 ;  /* 0x3727c5ac0e0e7421 */ /* 0x000fce0000000000 */
[----:B------:R-:W2:Y:S01]  /*0240*/  MUFU.SQRT R20, R20 ;  /* 0x0000001400147308 */ /* 0x000ea20000002000 */
[----:B------:R-:W-:-:S07]  /*0250*/  FADD R15, R15, 9.9999997473787516356e-06 ;  /* 0x3727c5ac0f0f7421 */ /* 0x000fce0000000000 */
[----:B------:R-:W5:Y:S01]  /*0260*/  MUFU.SQRT R12, R14 ;  /* 0x0000000e000c7308 */ /* 0x000f620000002000 */
[----:B-1----:R-:W-:-:S07]  /*0270*/  FSETP.GT.AND P6, PT, R18, 8.50705917302346158658e+37, PT ;  /* 0x7e8000001200780b */ /* 0x002fce0003fc4000 */
[----:B------:R-:W1:Y:S01]  /*0280*/  MUFU.SQRT R13, R15 ;  /* 0x0000000f000d7308 */ /* 0x000e620000002000 */
[----:B--2---:R-:W-:Y:S02]  /*0290*/  FSETP.GT.AND P5, PT, R20, 8.50705917302346158658e+37, PT ;  /* 0x7e8000001400780b */ /* 0x004fe40003fa4000 */
[----:B------:R-:W-:Y:S02]  /*02a0*/  FSETP.GEU.AND P4, PT, R18, 1.175494350822287508e-38, PT ;  /* 0x008000001200780b */ /* 0x000fe40003f8e000 */
[----:B------:R-:W-:Y:S02]  /*02b0*/  FSETP.GEU.AND P3, PT, R20, 1.175494350822287508e-38, PT ;  /* 0x008000001400780b */ /* 0x000fe40003f6e000 */
[----:B-----5:R-:W-:Y:S01]  /*02c0*/  FSETP.GT.AND P2, PT, R12, 8.50705917302346158658e+37, PT ;  /* 0x7e8000000c00780b */ /* 0x020fe20003f44000 */
[----:B------:R-:W-:Y:S01]  /*02d0*/  @P6 FMUL R18, R18, 0.25 ;  /* 0x3e80000012126820 */ /* 0x000fe20000400000 */
[----:B---3--:R-:W-:Y:S01]  /*02e0*/  FADD R4, R4, -R8 ;  /* 0x8000000804047221 */ /* 0x008fe20000000000 */
[----:B------:R-:W-:-:S02]  /*02f0*/  FSETP.GEU.AND P0, PT, R12, 1.175494350822287508e-38, PT ;  /* 0x008000000c00780b */ /* 0x000fc40003f0e000 */
[----:B------:R-:W-:Y:S02]  /*0300*/  FSEL R8, R0, 1, P6 ;  /* 0x3f80000000087808 */ /* 0x000fe40003000000 */
[----:B------:R-:W-:Y:S01]  /*0310*/  @P5 FMUL R20, R20, 0.25 ;  /* 0x3e80000014145820 */ /* 0x000fe20000400000 */
[C---:B-1----:R-:W-:Y:S01]  /*0320*/  FSETP.GT.AND P1, PT, R13.reuse, 8.50705917302346158658e+37, PT ;  /* 0x7e8000000d00780b */ /* 0x042fe20003f24000 */
[----:B------:R-:W-:Y:S01]  /*0330*/  @!P4 FMUL R18, R18, 16777216 ;  /* 0x4b8000001212c820 */ /* 0x000fe20000400000 */
[----:B------:R-:W-:Y:S01]  /*0340*/  FSETP.GEU.AND P6, PT, R13, 1.175494350822287508e-38, PT ;  /* 0x008000000d00780b */ /* 0x000fe20003fce000 */
[----:B------:R-:W-:Y:S01]  /*0350*/  @!P3 FMUL R20, R20, 16777216 ;  /* 0x4b8000001414b820 */ /* 0x000fe20000400000 */
[----:B------:R-:W-:Y:S02]  /*0360*/  FADD R5, R5, -R9 ;  /* 0x8000000905057221 */ /* 0x000fe40000000000 */
[----:B------:R-:W1:Y:S01]  /*0370*/  MUFU.RCP R9, R18 ;  /* 0x0000001200097308 */ /* 0x000e620000001000 */
[----:B------:R-:W-:Y:S01]  /*0380*/  @P2 FMUL R12, R12, 0.25 ;  /* 0x3e8000000c0c2820 */ /* 0x000fe20000400000 */
[----:B------:R-:W-:-:S06]  /*0390*/  FADD R7, R7, -R11 ;  /* 0x8000000b07077221 */ /* 0x000fcc0000000000 */
[----:B------:R-:W2:Y:S01]  /*03a0*/  MUFU.RCP R20, R20 ;  /* 0x0000001400147308 */ /* 0x000ea20000001000 */
[----:B------:R-:W-:Y:S01]  /*03b0*/  @P1 FMUL R13, R13, 0.25 ;  /* 0x3e8000000d0d1820 */ /* 0x000fe20000400000 */
[----:B------:R-:W-:Y:S01]  /*03c0*/  @!P0 FMUL R12, R12, 16777216 ;  /* 0x4b8000000c0c8820 */ /* 0x000fe20000400000 */
[----:B------:R-:W-:Y:S01]  /*03d0*/  FSEL R11, R0, 1, P5 ;  /* 0x3f800000000b7808 */ /* 0x000fe20002800000 */
[----:B----4-:R-:W-:Y:S01]  /*03e0*/  FADD R29, R29, -R25 ;  /* 0x800000191d1d7221 */ /* 0x010fe20000000000 */
[----:B------:R-:W-:Y:S01]  /*03f0*/  @!P6 FMUL R13, R13, 16777216 ;  /* 0x4b8000000d0de820 */ /* 0x000fe20000400000 */
[----:B------:R-:W-:Y:S01]  /*0400*/  FADD R24, R28, -R24 ;  /* 0x800000181c187221 */ /* 0x000fe20000000000 */
[----:B------:R-:W-:Y:S01]  /*0410*/  @!P4 FMUL R8, R8, 16777216 ;  /* 0x4b8000000808c820 */ /* 0x000fe20000400000 */
[----:B------:R-:W3:Y:S01]  /*0420*/  MUFU.RCP R25, R12 ;  /* 0x0000000c00197308 */ /* 0x000ee20000001000 */
[----:B------:R-:W-:Y:S02]  /*0430*/  @!P3 FMUL R11, R11, 16777216 ;  /* 0x4b8000000b0bb820 */ /* 0x000fe40000400000 */
[----:B-1----:R-:W-:Y:S01]  /*0440*/  FMUL R9, R9, R8 ;  /* 0x0000000809097220 */ /* 0x002fe20000400000 */
[----:B------:R-:W-:-:S04]  /*0450*/  FSEL R8, R0, 1, P2 ;  /* 0x3f80000000087808 */ /* 0x000fc80001000000 */
[----:B------:R-:W1:Y:S01]  /*0460*/  MUFU.RCP R28, R13 ;  /* 0x0000000d001c7308 */ /* 0x000e620000001000 */
[----:B--2---:R-:W-:Y:S01]  /*0470*/  FMUL R18, R20, R11 ;  /* 0x0000000b14127220 */ /* 0x004fe20000400000 */
[----:B------:R-:W-:Y:S01]  /*0480*/  FSEL R11, R0, 1, P1 ;  /* 0x3f800000000b7808 */ /* 0x000fe20000800000 */
[----:B------:R-:W-:Y:S01]  /*0490*/  @!P0 FMUL R8, R8, 16777216 ;  /* 0x4b80000008088820 */ /* 0x000fe20000400000 */
[----:B------:R-:W-:-:S03]  /*04a0*/  FMUL R21, R9, R4 ;  /* 0x0000000409157220 */ /* 0x000fc60000400000 */
[----:B------:R-:W-:Y:S01]  /*04b0*/  @!P6 FMUL R11, R11, 16777216 ;  /* 0x4b8000000b0be820 */ /* 0x000fe20000400000 */
[----:B---3--:R-:W-:Y:S01]  /*04c0*/  FMUL R25, R25, R8 ;  /* 0x0000000819197220 */ /* 0x008fe20000400000 */
[----:B------:R-:W-:Y:S01]  /*04d0*/  FADD R6, R6, -R10 ;  /* 0x8000000a06067221 */ /* 0x000fe20000000000 */
[----:B0-----:R-:W-:-:S04]  /*04e0*/  IMAD.WIDE R8, R19, 0x4, R32 ;  /* 0x0000000413087825 */ /* 0x001fc800078e0220 */
[----:B------:R-:W-:Y:S01]  /*04f0*/  FMUL R18, R18, R5 ;  /* 0x0000000512127220 */ /* 0x000fe20000400000 */
[----:B-1----:R-:W-:Y:S01]  /*0500*/  FMUL R28, R28, R11 ;  /* 0x0000000b1c1c7220 */ /* 0x002fe20000400000 */
[----:B------:R-:W-:Y:S01]  /*0510*/  FMUL R25, R25, R6 ;  /* 0x0000000619197220 */ /* 0x000fe20000400000 */
[----:B------:R-:W2:Y:S02]  /*0520*/  LDG.E.EL.128 R8, desc[UR4][R8.64] ;  /* 0x0000000408087981 */ /* 0x000ea4000c2e1d00 */
[----:B------:R-:W-:Y:S02]  /*0530*/  FMUL R28, R28, R7 ;  /* 0x000000071c1c7220 */ /* 0x000fe40000400000 */
[----:B------:R-:W2:Y:S01]  /*0540*/  LDG.E.EL.128 R4, desc[UR4][R34.64] ;  /* 0x0000000422047981 */ /* 0x000ea2000c2e1d00 */
[----:B------:R-:W-:-:S06]  /*0550*/  IMAD.WIDE R12, R3, 0x4, R16 ;  /* 0x00000004030c7825 */ /* 0x000fcc00078e0210 */
[----:B------:R-:W3:Y:S01]  /*0560*/  LDG.E.EL.128 R12, desc[UR4][R12.64] ;  /* 0x000000040c0c7981 */ /* 0x000ee2000c2e1d00 */
[----:B------:R-:W-:-:S04]  /*0570*/  IMAD.WIDE R16, R3, 0x4, R22 ;  /* 0x0000000403107825 */ /* 0x000fc800078e0216 */
[----:B------:R-:W-:-:S04]  /*0580*/  IMAD.WIDE R22, R3, 0x4, R32 ;  /* 0x0000000403167825 */ /* 0x000fc800078e0220 */
[----:B--2---:R-:W-:Y:S01]  /*0590*/  FFMA R4, R4, R21, R8 ;  /* 0x0000001504047223 */ /* 0x004fe20000000008 */
[----:B------:R-:W-:Y:S01]  /*05a0*/  FFMA R5, R5, R18, R9 ;  /* 0x0000001205057223 */ /* 0x000fe20000000009 */
[----:B------:R-:W2:Y:S04]  /*05b0*/  LDG.E.EL.128 R20, desc[UR4][R22.64] ;  /* 0x0000000416147981 */ /* 0x000ea8000c2e1d00 */
[----:B------:R-:W2:Y:S01]  /*05c0*/  LDG.E.EL.128 R16, desc[UR4][R16.64] ;  /* 0x0000000410107981 */ /* 0x000ea2000c2e1d00 */
[----:B---3--:R-:W-:Y:S01]  /*05d0*/  FADD R3, R12, 9.9999997473787516356e-06 ;  /* 0x3727c5ac0c037421 */ /* 0x008fe20000000000 */
[----:B------:R-:W-:Y:S01]  /*05e0*/  FADD R14, R14, 9.9999997473787516356e-06 ;  /* 0x3727c5ac0e0e7421 */ /* 0x000fe20000000000 */
[----:B------:R-:W-:-:S04]  /*05f0*/  FADD R8, R13, 9.9999997473787516356e-06 ;  /* 0x3727c5ac0d087421 */ /* 0x000fc80000000000 */
[----:B------:R-:W0:Y:S01]  /*0600*/  MUFU.SQRT R3, R3 ;  /* 0x0000000300037308 */ /* 0x000e220000002000 */
[----:B------:R-:W-:Y:S01]  /*0610*/  FADD R15, R15, 9.9999997473787516356e-06 ;  /* 0x3727c5ac0f0f7421 */ /* 0x000fe20000000000 */
[----:B------:R-:W-:-:S06]  /*0620*/  FFMA R6, R6, R25, R10 ;  /* 0x0000001906067223 */ /* 0x000fcc000000000a */
[----:B------:R-:W1:Y:S08]  /*0630*/  MUFU.SQRT R9, R14 ;  /* 0x0000000e00097308 */ /* 0x000e700000002000 */
[----:B------:R-:W3:Y:S01]  /*0640*/  MUFU.SQRT R8, R8 ;  /* 0x0000000800087308 */ /* 0x000ee20000002000 */
[----:B0-----:R-:W-:-:S07]  /*0650*/  FSETP.GT.AND P6, PT, R3, 8.50705917302346158658e+37, PT ;  /* 0x7e8000000300780b */ /* 0x001fce0003fc4000 */
[----:B------:R-:W0:Y:S01]  /*0660*/  MUFU.SQRT R10, R15 ;  /* 0x0000000f000a7308 */ /* 0x000e220000002000 */
[C---:B-1----:R-:W-:Y:S02]  /*0670*/  FSETP.GT.AND P3, PT, R9.reuse, 8.50705917302346158658e+37, PT ;  /* 0x7e8000000900780b */ /* 0x042fe40003f64000 */
[----:B------:R-:W-:Y:S02]  /*0680*/  FSETP.GEU.AND P0, PT, R9, 1.175494350822287508e-38, PT ;  /* 0x008000000900780b */ /* 0x000fe40003f0e000 */
[C---:B---3--:R-:W-:Y:S01]  /*0690*/  FSETP.GT.AND P5, PT, R8.reuse, 8.50705917302346158658e+37, PT ;  /* 0x7e8000000800780b */ /* 0x048fe20003fa4000 */
[----:B------:R-:W-:Y:S01]  /*06a0*/  FFMA R7, R7, R28, R11 ;  /* 0x0000001c07077223 */ /* 0x000fe2000000000b */
[----:B------:R-:W-:Y:S02]  /*06b0*/  FSETP.GEU.AND P1, PT, R8, 1.175494350822287508e-38, PT ;  /* 0x008000000800780b */ /* 0x000fe40003f2e000 */
[C---:B------:R-:W-:Y:S01]  /*06c0*/  FSETP.GEU.AND P4, PT, R3.reuse, 1.175494350822287508e-38, PT ;  /* 0x008000000300780b */ /* 0x040fe20003f8e000 */
[----:B------:R-:W-:Y:S01]  /*06d0*/  @P6 FMUL R3, R3, 0.25 ;  /* 0x3e80000003036820 */ /* 0x000fe20000400000 */
[----:B0-----:R-:W-:-:S02]  /*06e0*/  FSETP.GT.AND P2, PT, R10, 8.50705917302346158658e+37, PT ;  /* 0x7e8000000a00780b */ /* 0x001fc40003f44000 */
[----:B------:R-:W-:Y:S02]  /*06f0*/  FSEL R11, R0, 1, P6 ;  /* 0x3f800000000b7808 */ /* 0x000fe40003000000 */
[----:B------:R-:W-:Y:S01]  /*0700*/  FSETP.GEU.AND P6, PT, R10, 1.175494350822287508e-38, PT ;  /* 0x008000000a00780b */ /* 0x000fe20003fce000 */
[----:B------:R-:W-:Y:S02]  /*0710*/  @P3 FMUL R9, R9, 0.25 ;  /* 0x3e80000009093820 */ /* 0x000fe40000400000 */
[----:B------:R-:W-:Y:S02]  /*0720*/  @P5 FMUL R8, R8, 0.25 ;  /* 0x3e80000008085820 */ /* 0x000fe40000400000 */
[----:B------:R-:W-:Y:S02]  /*0730*/  @!P0 FMUL R9, R9, 16777216 ;  /* 0x4b80000009098820 */ /* 0x000fe40000400000 */
[----:B------:R-:W-:Y:S02]  /*0740*/  @!P1 FMUL R8, R8, 16777216 ;  /* 0x4b80000008089820 */ /* 0x000fe40000400000 */
[----:B------:R-:W-:Y:S01]  /*0750*/  @P2 FMUL R10, R10, 0.25 ;  /* 0x3e8000000a0a2820 */ /* 0x000fe20000400000 */
[----:B------:R-:W-:Y:S01]  /*0760*/  @!P4 FMUL R3, R3, 16777216 ;  /* 0x4b8000000303c820 */ /* 0x000fe20000400000 */
[----:B------:R-:W0:Y:S02]  /*0770*/  MUFU.RCP R9, R9 ;  /* 0x0000000900097308 */ /* 0x000e240000001000 */
[----:B------:R-:W-:Y:S01]  /*0780*/  @!P6 FMUL R10, R10, 16777216 ;  /* 0x4b8000000a0ae820 */ /* 0x000fe20000400000 */
[----:B------:R-:W-:-:S05]  /*0790*/  FSEL R14, R0, 1, P3 ;  /* 0x3f800000000e7808 */ /* 0x000fca0001800000 */
[----:B------:R-:W1:Y:S01]  /*07a0*/  MUFU.RCP R8, R8 ;  /* 0x0000000800087308 */ /* 0x000e620000001000 */
[----:B------:R-:W-:-:S07]  /*07b0*/  @!P0 FMUL R14, R14, 16777216 ;  /* 0x4b8000000e0e8820 */ /* 0x000fce0000400000 */
[----:B------:R3:W4:Y:S01]  /*07c0*/  MUFU.RCP R12, R3 ;  /* 0x00000003000c7308 */ /* 0x0007220000001000 */
[----:B------:R-:W-:-:S07]  /*07d0*/  FSEL R13, R0, 1, P2 ;  /* 0x3f800000000d7808 */ /* 0x000fce0001000000 */
[----:B------:R-:W5:Y:S01]  /*07e0*/  MUFU.RCP R10, R10 ;  /* 0x0000000a000a7308 */ /* 0x000f620000001000 */
[----:B---3--:R-:W-:Y:S01]  /*07f0*/  FSEL R3, R0, 1, P5 ;  /* 0x3f80000000037808 */ /* 0x008fe20002800000 */
[----:B------:R-:W-:Y:S01]  /*0800*/  FADD R26, R30, -R26 ;  /* 0x8000001a1e1a7221 */ /* 0x000fe20000000000 */
[----:B0-----:R-:W-:Y:S01]  /*0810*/  FMUL R9, R9, R14 ;  /* 0x0000000e09097220 */ /* 0x001fe20000400000 */
[----:B------:R-:W-:Y:S01]  /*0820*/  @!P4 FMUL R11, R11, 16777216 ;  /* 0x4b8000000b0bc820 */ /* 0x000fe20000400000 */
[----:B------:R-:W-:Y:S01]  /*0830*/  FSETP.GTU.AND P3, PT, R7, RZ, PT ;  /* 0x000000ff0700720b */ /* 0x000fe20003f6c000 */
[----:B------:R-:W-:Y:S01]  /*0840*/  @!P1 FMUL R3, R3, 16777216 ;  /* 0x4b80000003039820 */ /* 0x000fe20000400000 */
[----:B------:R-:W-:Y:S01]  /*0850*/  @!P6 FMUL R13, R13, 16777216 ;  /* 0x4b8000000d0de820 */ /* 0x000fe20000400000 */
[----:B------:R-:W-:Y:S01]  /*0860*/  FMUL R9, R9, R26 ;  /* 0x0000001a09097220 */ /* 0x000fe20000400000 */
[----:B------:R-:W-:Y:S01]  /*0870*/  FSETP.GTU.AND P5, PT, R6, RZ, PT ;  /* 0x000000ff0600720b */ /* 0x000fe20003fac000 */
[----:B-1----:R-:W-:Y:S01]  /*0880*/  FMUL R8, R8, R3 ;  /* 0x0000000308087220 */ /* 0x002fe20000400000 */
[----:B----4-:R-:W-:Y:S01]  /*0890*/  FMUL R11, R12, R11 ;  /* 0x0000000b0c0b7220 */ /* 0x010fe20000400000 */
[----:B------:R-:W-:Y:S01]  /*08a0*/  FSEL R7, R7, RZ, P3 ;  /* 0x000000ff07077208 */ /* 0x000fe20001800000 */
[----:B------:R-:W-:Y:S01]  /*08b0*/  FADD R27, R31, -R27 ;  /* 0x8000001b1f1b7221 */ /* 0x000fe20000000000 */
[----:B------:R-:W-:Y:S01]  /*08c0*/  FMUL R8, R8, R29 ;  /* 0x0000001d08087220 */ /* 0x000fe20000400000 */
[----:B-----5:R-:W-:Y:S01]  /*08d0*/  FMUL R10, R10, R13 ;  /* 0x0000000d0a0a7220 */ /* 0x020fe20000400000 */
[----:B------:R-:W-:Y:S01]  /*08e0*/  FSEL R6, R6, RZ, P5 ;  /* 0x000000ff06067208 */ /* 0x000fe20002800000 */
[----:B------:R-:W-:Y:S01]  /*08f0*/  FMUL R11, R11, R24 ;  /* 0x000000180b0b7220 */ /* 0x000fe20000400000 */
[----:B------:R-:W-:Y:S01]  /*0900*/  FSETP.GTU.AND P0, PT, R5, RZ, PT ;  /* 0x000000ff0500720b */ /* 0x000fe20003f0c000 */
[----:B------:R-:W0:Y:S01]  /*0910*/  LDC.64 R12, c[0x0][0x238] ;  /* 0x00008e00ff0c7b82 */ /* 0x000e220000000a00 */
[----:B------:R-:W-:Y:S01]  /*0920*/  FSETP.GEU.AND P5, PT, R7, 6, PT ;  /* 0x40c000000700780b */ /* 0x000fe20003fae000 */
[----:B------:R-:W-:Y:S01]  /*0930*/  FMUL R10, R10, R27 ;  /* 0x0000001b0a0a7220 */ /* 0x000fe20000400000 */
[----:B------:R-:W-:-:S02]  /*0940*/  FSETP.GTU.AND P4, PT, R4, RZ, PT ;  /* 0x000000ff0400720b */ /* 0x000fc40003f8c000 */
[----:B------:R-:W-:Y:S02]  /*0950*/  FSEL R5, R5, RZ, P0 ;  /* 0x000000ff05057208 */ /* 0x000fe40000000000 */
[----:B------:R-:W-:Y:S02]  /*0960*/  FSETP.GEU.AND P0, PT, R6, 6, PT ;  /* 0x40c000000600780b */ /* 0x000fe40003f0e000 */
[----:B------:R-:W-:Y:S02]  /*0970*/  FSEL R4, R4, RZ, P4 ;  /* 0x000000ff04047208 */ /* 0x000fe40002000000 */
[----:B------:R-:W-:-:S04]  /*0980*/  FSETP.NAN.AND P4, PT, R7, R7, PT ;  /* 0x000000070700720b */ /* 0x000fc80003f88000 */
[----:B------:R-:W-:Y:S01]  /*0990*/  @P5 SEL R7, R7, 0x40c00000, P4 ;  /* 0x40c0000007075807 */ /* 0x000fe20002000000 */
[----:B0-----:R-:W-:-:S04]  /*09a0*/  IMAD.WIDE R2, R2, 0x4, R12 ;  /* 0x0000000402027825 */ /* 0x001fc800078e020c */
[----:B--2---:R-:W-:Y:S01]  /*09b0*/  FFMA R9, R18, R9, R22 ;  /* 0x0000000912097223 */ /* 0x004fe20000000016 */
[----:B------:R-:W-:Y:S01]  /*09c0*/  FFMA R8, R17, R8, R21 ;  /* 0x0000000811087223 */ /* 0x000fe20000000015 */
[----:B------:R-:W-:Y:S01]  /*09d0*/  FFMA R11, R16, R11, R20 ;  /* 0x0000000b100b7223 */ /* 0x000fe20000000014 */
[----:B------:R-:W-:Y:S02]  /*09e0*/  FFMA R19, R19, R10, R23 ;  /* 0x0000000a13137223 */ /* 0x000fe40000000017 */
[C---:B------:R-:W-:Y:S02]  /*09f0*/  FSETP.GTU.AND P1, PT, R9.reuse, RZ, PT ;  /* 0x000000ff0900720b */ /* 0x040fe40003f2c000 */
[----:B------:R-:W-:Y:S02]  /*0a00*/  FSETP.GTU.AND P2, PT, R8, RZ, PT ;  /* 0x000000ff0800720b */ /* 0x000fe40003f4c000 */
[----:B------:R-:W-:Y:S02]  /*0a10*/  FSEL R10, R9, RZ, P1 ;  /* 0x000000ff090a7208 */ /* 0x000fe40000800000 */
[----:B------:R-:W-:-:S02]  /*0a20*/  FSETP.GTU.AND P3, PT, R11, RZ, PT ;  /* 0x000000ff0b00720b */ /* 0x000fc40003f6c000 */
[----:B------:R-:W-:Y:S02]  /*0a30*/  FSETP.GEU.AND P1, PT, R5, 6, PT ;  /* 0x40c000000500780b */ /* 0x000fe40003f2e000 */
[----:B------:R-:W-:Y:S02]  /*0a40*/  FSETP.GTU.AND P6, PT, R19, RZ, PT ;  /* 0x000000ff1300720b */ /* 0x000fe40003fcc000 */
[----:B------:R-:W-:Y:S02]  /*0a50*/  FSEL R9, R8, RZ, P2 ;  /* 0x000000ff08097208 */ /* 0x000fe40001000000 */
[----:B------:R-:W-:Y:S02]  /*0a60*/  FSEL R8, R11, RZ, P3 ;  /* 0x000000ff0b087208 */ /* 0x000fe40001800000 */
[----:B------:R-:W-:Y:S02]  /*0a70*/  FSETP.NAN.AND P2, PT, R6, R6, PT ;  /* 0x000000060600720b */ /* 0x000fe40003f48000 */
[----:B------:R-:W-:-:S02]  /*0a80*/  FSETP.GEU.AND P3, PT, R4, 6, PT ;  /* 0x40c000000400780b */ /* 0x000fc40003f6e000 */
[----:B------:R-:W-:Y:S02]  /*0a90*/  FSETP.GEU.AND P5, PT, R10, 6, PT ;  /* 0x40c000000a00780b */ /* 0x000fe40003fae000 */
[----:B------:R-:W-:Y:S02]  /*0aa0*/  FSEL R11, R19, RZ, P6 ;  /* 0x000000ff130b7208 */ /* 0x000fe40003000000 */
[----:B------:R-:W-:Y:S02]  /*0ab0*/  FSETP.NAN.AND P6, PT, R5, R5, PT ;  /* 0x000000050500720b */ /* 0x000fe40003fc8000 */
[----:B------:R-:W-:Y:S02]  /*0ac0*/  @P0 SEL R6, R6, 0x40c00000, P2 ;  /* 0x40c0000006060807 */ /* 0x000fe40001000000 */
[----:B------:R-:W-:Y:S02]  /*0ad0*/  FSETP.GEU.AND P4, PT, R9, 6, PT ;  /* 0x40c000000900780b */ /* 0x000fe40003f8e000 */
[----:B------:R-:W-:-:S02]  /*0ae0*/  FSETP.GEU.AND P2, PT, R8, 6, PT ;  /* 0x40c000000800780b */ /* 0x000fc40003f4e000 */
[----:B------:R-:W-:Y:S02]  /*0af0*/  FSETP.GEU.AND P0, PT, R11, 6, PT ;  /* 0x40c000000b00780b */ /* 0x000fe40003f0e000 */
[----:B------:R-:W-:Y:S02]  /*0b00*/  @P1 SEL R5, R5, 0x40c00000, P6 ;  /* 0x40c0000005051807 */ /* 0x000fe40003000000 */
[----:B------:R-:W-:Y:S02]  /*0b10*/  FSETP.NAN.AND P6, PT, R4, R4, PT ;  /* 0x000000040400720b */ /* 0x000fe40003fc8000 */
[----:B------:R-:W-:Y:S02]  /*0b20*/  FSETP.NAN.AND P1, PT, R10, R10, PT ;  /* 0x0000000a0a00720b */ /* 0x000fe40003f28000 */
[----:B------:R-:W-:Y:S02]  /*0b30*/  @P3 SEL R4, R4, 0x40c00000, P6 ;  /* 0x40c0000004043807 */ /* 0x000fe40003000000 */
[----:B------:R-:W-:-:S02]  /*0b40*/  @P5 SEL R10, R10, 0x40c00000, P1 ;  /* 0x40c000000a0a5807 */ /* 0x000fc40000800000 */
[----:B------:R-:W-:Y:S02]  /*0b50*/  FSETP.NAN.AND P6, PT, R9, R9, PT ;  /* 0x000000090900720b */ /* 0x000fe40003fc8000 */
[C---:B------:R-:W-:Y:S02]  /*0b60*/  FSETP.NAN.AND P3, PT, R8.reuse, R8, PT ;  /* 0x000000080800720b */ /* 0x040fe40003f68000 */
[----:B------:R-:W-:Y:S02]  /*0b70*/  FSETP.NAN.AND P1, PT, R11, R11, PT ;  /* 0x0000000b0b00720b */ /* 0x000fe40003f28000 */
[----:B------:R-:W-:Y:S02]  /*0b80*/  @P4 SEL R9, R9, 0x40c00000, P6 ;  /* 0x40c0000009094807 */ /* 0x000fe40003000000 */
[----:B------:R-:W-:Y:S02]  /*0b90*/  @P2 SEL R8, R8, 0x40c00000, P3 ;  /* 0x40c0000008082807 */ /* 0x000fe40001800000 */
[----:B------:R-:W-:Y:S01]  /*0ba0*/  @P0 SEL R11, R11, 0x40c00000, P1 ;  /* 0x40c000000b0b0807 */ /* 0x000fe20000800000 */
[----:B------:R-:W-:Y:S04]  /*0bb0*/  STG.E.128 desc[UR4][R2.64], R4 ;  /* 0x0000000402007986 */ /* 0x000fe8000c101d04 */
[----:B------:R-:W-:Y:S01]  /*0bc0*/  STG.E.128 desc[UR4][R2.64+0x800], R8 ;  /* 0x0008000802007986 */ /* 0x000fe2000c101d04 */
[----:B------:R-:W-:Y:S05]  /*0bd0*/  EXIT ;  /* 0x000000000000794d */ /* 0x000fea0003800000 */
.L_x_0:
[----:B------:R-:W-:-:S00]  /*0be0*/  BRA `(.L_x_0) ;  /* 0xfffffffc00fc7947 */ /* 0x000fc0000383ffff */
[----:B------:R-:W-:-:S00]  /*0bf0*/  NOP ;  /* 0x0000000000007918 */ /* 0x000fc00000000000 */
        /* <DEDUP_REMOVED lines=8> */
.L_x_1:


//--------------------- .nv.global.init           --------------------------
	.section	.nv.global.init,"aw",@progbits
.nv.global.init:
	.type		_$_str,@object
	.size		_$_str,(_$_str_$_2 - _$_str)
_$_str:
        /*0000*/ 	.byte	0x5f, 0x5f, 0x43, 0x55, 0x44, 0x41, 0x5f, 0x46, 0x54, 0x5a, 0x00
	.type		_$_str_$_2,@object
	.size		_$_str_$_2,(.L_1 - _$_str_$_2)
_$_str_$_2:
        /*000b*/ 	.byte	0x5f, 0x5f, 0x43, 0x55, 0x44, 0x41, 0x5f, 0x50, 0x52, 0x45, 0x43, 0x5f, 0x53, 0x51, 0x52, 0x54
        /*001b*/ 	.byte	0x00
.L_1:


//--------------------- .nv.constant0.triton_poi_fused__native_batch_norm_legit_no_training_hardtanh_15 --------------------------
	.section	.nv.constant0.triton_poi_fused__native_batch_norm_legit_no_training_hardtanh_15,"a",@progbits
	.sectionflags	@""
	.align	4
.nv.constant0.triton_poi_fused__native_batch_norm_legit_no_training_hardtanh_15:
	.zero		580
